//
// Generated by NVIDIA NVVM Compiler
//
// Compiler Build ID: CL-36424714
// Cuda compilation tools, release 13.0, V13.0.88
// Based on NVVM 20.0.0
//

.version 9.0
.target sm_100
.address_size 64

	// .globl	_Z4testPiiPjjPyyPxx

.visible .entry _Z4testPiiPjjPyyPxx(
	.param .u64 .ptr .align 1 _Z4testPiiPjjPyyPxx_param_0,
	.param .u32 _Z4testPiiPjjPyyPxx_param_1,
	.param .u64 .ptr .align 1 _Z4testPiiPjjPyyPxx_param_2,
	.param .u32 _Z4testPiiPjjPyyPxx_param_3,
	.param .u64 .ptr .align 1 _Z4testPiiPjjPyyPxx_param_4,
	.param .u64 _Z4testPiiPjjPyyPxx_param_5,
	.param .u64 .ptr .align 1 _Z4testPiiPjjPyyPxx_param_6,
	.param .u64 _Z4testPiiPjjPyyPxx_param_7
)
{
	.reg .b32 	%r<5>;
	.reg .b64 	%rd<13>;

	ld.param.u64 	%rd1, [_Z4testPiiPjjPyyPxx_param_0];
	ld.param.u32 	%r1, [_Z4testPiiPjjPyyPxx_param_1];
	ld.param.u64 	%rd2, [_Z4testPiiPjjPyyPxx_param_2];
	ld.param.u32 	%r2, [_Z4testPiiPjjPyyPxx_param_3];
	ld.param.u64 	%rd3, [_Z4testPiiPjjPyyPxx_param_4];
	ld.param.u64 	%rd4, [_Z4testPiiPjjPyyPxx_param_5];
	ld.param.u64 	%rd5, [_Z4testPiiPjjPyyPxx_param_6];
	ld.param.u64 	%rd6, [_Z4testPiiPjjPyyPxx_param_7];
	cvta.to.global.u64 	%rd7, %rd5;
	cvta.to.global.u64 	%rd8, %rd3;
	cvta.to.global.u64 	%rd9, %rd2;
	cvta.to.global.u64 	%rd10, %rd1;
	atom.global.sys.max.s32 	%r3, [%rd10], %r1;
	atom.global.sys.max.u32 	%r4, [%rd9], %r2;
	atom.global.sys.max.u64 	%rd11, [%rd8], %rd4;
	atom.global.sys.max.s64 	%rd12, [%rd7], %rd6;
	ret;

}


// ===== COMPILED SASS (sm_100) =====

	.target	sm_100

	.elftype	@"ET_EXEC"


//--------------------- .note.nv.tkinfo           --------------------------
	.section	.note.nv.tkinfo,"",@"SHT_NOTE"
	.sectionflags	@"SHF_NOTE_NV_TKINFO"
	.tkinfo
        /*0018*/ 	.word	0x00000002
        /*0030*/ 	.string	""
        /*0030*/ 	.string	"ptxas"
        /*0030*/ 	.string	"Cuda compilation tools, release 13.0, V13.0.88"
        /*0030*/ 	.string	"Build cuda_13.0.r13.0/compiler.36424714_0"
        /*0030*/ 	.string	"-arch sm_100 -m 64 "



//--------------------- .note.nv.cuinfo           --------------------------
	.section	.note.nv.cuinfo,"",@"SHT_NOTE"
	.sectionflags	@"SHF_NOTE_NV_CUINFO"
        /*0018*/ 	.short	0x0002
        /*001a*/ 	.short	0x0064
        /*001c*/ 	.short	0x0082
	.zero		2


//--------------------- .nv.info                  --------------------------
	.section	.nv.info,"",@"SHT_CUDA_INFO"
	.align	4


	//----- nvinfo : EIATTR_REGCOUNT
	.align		4
        /*0000*/ 	.byte	0x04, 0x2f
        /*0002*/ 	.short	(.L_1 - .L_0)
	.align		4
.L_0:
        /*0004*/ 	.word	index@(_Z4testPiiPjjPyyPxx)
        /*0008*/ 	.word	0x00000014


	//----- nvinfo : EIATTR_FRAME_SIZE
	.align		4
.L_1:
        /*000c*/ 	.byte	0x04, 0x11
        /*000e*/ 	.short	(.L_3 - .L_2)
	.align		4
.L_2:
        /*0010*/ 	.word	index@(_Z4testPiiPjjPyyPxx)
        /*0014*/ 	.word	0x00000000


	//----- nvinfo : EIATTR_MIN_STACK_SIZE
	.align		4
.L_3:
        /*0018*/ 	.byte	0x04, 0x12
        /*001a*/ 	.short	(.L_5 - .L_4)
	.align		4
.L_4:
        /*001c*/ 	.word	index@(_Z4testPiiPjjPyyPxx)
        /*0020*/ 	.word	0x00000000
.L_5:


//--------------------- .nv.compat                --------------------------
	.section	.nv.compat,"",@"SHT_CUDA_COMPAT_INFO"
	.align	4
        /*0000*/ 	.byte	0x02, 0x09, 0x00, 0x00, 0x02, 0x02, 0x01, 0x00, 0x02, 0x05, 0x05, 0x00, 0x03, 0x07, 0x01, 0x01
        /*0010*/ 	.byte	0x02, 0x03, 0x00, 0x00, 0x02, 0x06, 0x01, 0x00, 0x04, 0x0b, 0x08, 0x00, 0x09, 0x00, 0x00, 0x00
        /*0020*/ 	.byte	0x00, 0x00, 0x00, 0x00


//--------------------- .nv.info._Z4testPiiPjjPyyPxx --------------------------
	.section	.nv.info._Z4testPiiPjjPyyPxx,"",@"SHT_CUDA_INFO"
	.sectionflags	@""
	.align	4


	//----- nvinfo : EIATTR_CUDA_API_VERSION
	.align		4
        /*0000*/ 	.byte	0x04, 0x37
        /*0002*/ 	.short	(.L_7 - .L_6)
.L_6:
        /*0004*/ 	.word	0x00000082


	//----- nvinfo : EIATTR_KPARAM_INFO
	.align		4
.L_7:
        /*0008*/ 	.byte	0x04, 0x17
        /*000a*/ 	.short	(.L_9 - .L_8)
.L_8:
        /*000c*/ 	.word	0x00000000
        /*0010*/ 	.short	0x0007
        /*0012*/ 	.short	0x0038
        /*0014*/ 	.byte	0x00, 0xf0, 0x21, 0x00


	//----- nvinfo : EIATTR_KPARAM_INFO
	.align		4
.L_9:
        /*0018*/ 	.byte	0x04, 0x17
        /*001a*/ 	.short	(.L_11 - .L_10)
.L_10:
        /*001c*/ 	.word	0x00000000
        /*0020*/ 	.short	0x0006
        /*0022*/ 	.short	0x0030
        /*0024*/ 	.byte	0x00, 0xf5, 0x21, 0x00


	//----- nvinfo : EIATTR_KPARAM_INFO
	.align		4
.L_11:
        /*0028*/ 	.byte	0x04, 0x17
        /*002a*/ 	.short	(.L_13 - .L_12)
.L_12:
        /*002c*/ 	.word	0x00000000
        /*0030*/ 	.short	0x0005
        /*0032*/ 	.short	0x0028
        /*0034*/ 	.byte	0x00, 0xf0, 0x21, 0x00


	//----- nvinfo : EIATTR_KPARAM_INFO
	.align		4
.L_13:
        /*0038*/ 	.byte	0x04, 0x17
        /*003a*/ 	.short	(.L_15 - .L_14)
.L_14:
        /*003c*/ 	.word	0x00000000
        /*0040*/ 	.short	0x0004
        /*0042*/ 	.short	0x0020
        /*0044*/ 	.byte	0x00, 0xf5, 0x21, 0x00


	//----- nvinfo : EIATTR_KPARAM_INFO
	.align		4
.L_15:
        /*0048*/ 	.byte	0x04, 0x17
        /*004a*/ 	.short	(.L_17 - .L_16)
.L_16:
        /*004c*/ 	.word	0x00000000
        /*0050*/ 	.short	0x0003
        /*0052*/ 	.short	0x0018
        /*0054*/ 	.byte	0x00, 0xf0, 0x11, 0x00


	//----- nvinfo : EIATTR_KPARAM_INFO
	.align		4
.L_17:
        /*0058*/ 	.byte	0x04, 0x17
        /*005a*/ 	.short	(.L_19 - .L_18)
.L_18:
        /*005c*/ 	.word	0x00000000
        /*0060*/ 	.short	0x0002
        /*0062*/ 	.short	0x0010
        /*0064*/ 	.byte	0x00, 0xf5, 0x21, 0x00


	//----- nvinfo : EIATTR_KPARAM_INFO
	.align		4
.L_19:
        /*0068*/ 	.byte	0x04, 0x17
        /*006a*/ 	.short	(.L_21 - .L_20)
.L_20:
        /*006c*/ 	.word	0x00000000
        /*0070*/ 	.short	0x0001
        /*0072*/ 	.short	0x0008
        /*0074*/ 	.byte	0x00, 0xf0, 0x11, 0x00


	//----- nvinfo : EIATTR_KPARAM_INFO
	.align		4
.L_21:
        /*0078*/ 	.byte	0x04, 0x17
        /*007a*/ 	.short	(.L_23 - .L_22)
.L_22:
        /*007c*/ 	.word	0x00000000
        /*0080*/ 	.short	0x0000
        /*0082*/ 	.short	0x0000
        /*0084*/ 	.byte	0x00, 0xf5, 0x21, 0x00


	//----- nvinfo : EIATTR_SPARSE_MMA_MASK
	.align		4
.L_23:
        /*0088*/ 	.byte	0x03, 0x50
        /*008a*/ 	.short	0x0000


	//----- nvinfo : EIATTR_MAXREG_COUNT
	.align		4
        /*008c*/ 	.byte	0x03, 0x1b
        /*008e*/ 	.short	0x00ff


	//----- nvinfo : EIATTR_MERCURY_ISA_VERSION
	.align		4
        /*0090*/ 	.byte	0x03, 0x5f
        /*0092*/ 	.short	0x0101


	//----- nvinfo : EIATTR_INT_WARP_WIDE_INSTR_OFFSETS
	.align		4
        /*0094*/ 	.byte	0x04, 0x31
        /*0096*/ 	.short	(.L_25 - .L_24)


	//   ....[0]....
.L_24:
        /*0098*/ 	.word	0x00000030


	//   ....[1]....
        /*009c*/ 	.word	0x00000090


	//   ....[2]....
        /*00a0*/ 	.word	0x000000c0


	//----- nvinfo : EIATTR_VRC_CTA_INIT_COUNT
	.align		4
.L_25:
        /*00a4*/ 	.byte	0x02, 0x4a
	.zero		1
	.zero		1


	//----- nvinfo : EIATTR_EXIT_INSTR_OFFSETS
	.align		4
        /*00a8*/ 	.byte	0x04, 0x1c
        /*00aa*/ 	.short	(.L_27 - .L_26)


	//   ....[0]....
.L_26:
        /*00ac*/ 	.word	0x00000160


	//----- nvinfo : EIATTR_CBANK_PARAM_SIZE
	.align		4
.L_27:
        /*00b0*/ 	.byte	0x03, 0x19
        /*00b2*/ 	.short	0x0040


	//----- nvinfo : EIATTR_PARAM_CBANK
	.align		4
        /*00b4*/ 	.byte	0x04, 0x0a
        /*00b6*/ 	.short	(.L_29 - .L_28)
	.align		4
.L_28:
        /*00b8*/ 	.word	index@(.nv.constant0._Z4testPiiPjjPyyPxx)
        /*00bc*/ 	.short	0x0380
        /*00be*/ 	.short	0x0040


	//----- nvinfo : EIATTR_SW_WAR
	.align		4
.L_29:
        /*00c0*/ 	.byte	0x04, 0x36
        /*00c2*/ 	.short	(.L_31 - .L_30)
.L_30:
        /*00c4*/ 	.word	0x00000008
.L_31:


//--------------------- .nv.callgraph             --------------------------
	.section	.nv.callgraph,"",@"SHT_CUDA_CALLGRAPH"
	.align	4
	.sectionentsize	8
	.align		4
        /*0000*/ 	.word	0x00000000
	.align		4
        /*0004*/ 	.word	0xffffffff
	.align		4
        /*0008*/ 	.word	0x00000000
	.align		4
        /*000c*/ 	.word	0xfffffffe
	.align		4
        /*0010*/ 	.word	0x00000000
	.align		4
        /*0014*/ 	.word	0xfffffffd
	.align		4
        /*0018*/ 	.word	0x00000000
	.align		4
        /*001c*/ 	.word	0xfffffffc


//--------------------- .text._Z4testPiiPjjPyyPxx --------------------------
	.section	.text._Z4testPiiPjjPyyPxx,"ax",@progbits
	.align	128
        .global         _Z4testPiiPjjPyyPxx
        .type           _Z4testPiiPjjPyyPxx,@function
        .size           _Z4testPiiPjjPyyPxx,(.L_x_1 - _Z4testPiiPjjPyyPxx)
        .other          _Z4testPiiPjjPyyPxx,@"STO_CUDA_ENTRY STV_DEFAULT"
_Z4testPiiPjjPyyPxx:
.text._Z4testPiiPjjPyyPxx:
[----:B------:R-:W-:Y:S01]  /*0000*/  LDC R1, c[0x0][0x37c] ;  /* 0x0000df00ff017b82 */ /* 0x000fe20000000800 */
[----:B------:R-:W0:Y:S07]  /*0010*/  S2R R0, SR_LANEID ;  /* 0x0000000000007919 */ /* 0x000e2e0000000000 */
[----:B------:R-:W1:Y:S01]  /*0020*/  LDC R14, c[0x0][0x388] ;  /* 0x0000e200ff0e7b82 */ /* 0x000e620000000800 */
[----:B------:R-:W-:Y:S01]  /*0030*/  VOTEU.ANY UR4, UPT, PT ;  /* 0x0000000000047886 */ /* 0x000fe200038e0100 */
[----:B------:R-:W2:Y:S01]  /*0040*/  LDCU.64 UR6, c[0x0][0x358] ;  /* 0x00006b00ff0677ac */ /* 0x000ea20008000a00 */
[----:B------:R-:W-:-:S05]  /*0050*/  UFLO.U32 UR4, UR4 ;  /* 0x00000004000472bd */ /* 0x000fca00080e0000 */
[----:B------:R-:W3:Y:S08]  /*0060*/  LDC R15, c[0x0][0x398] ;  /* 0x0000e600ff0f7b82 */ /* 0x000ef00000000800 */
[----:B------:R-:W2:Y:S08]  /*0070*/  LDC.64 R2, c[0x0][0x380] ;  /* 0x0000e000ff027b82 */ /* 0x000eb00000000a00 */
[----:B------:R-:W4:Y:S01]  /*0080*/  LDC.64 R4, c[0x0][0x390] ;  /* 0x0000e400ff047b82 */ /* 0x000f220000000a00 */
[----:B-1----:R-:W-:-:S02]  /*0090*/  CREDUX.MAX.S32 UR5, R14 ;  /* 0x000000000e0572cc */ /* 0x002fc40000000200 */
[----:B0-----:R-:W-:-:S05]  /*00a0*/  ISETP.EQ.U32.AND P0, PT, R0, UR4, PT ;  /* 0x0000000400007c0c */ /* 0x001fca000bf02070 */
[----:B------:R-:W0:Y:S01]  /*00b0*/  LDC.64 R6, c[0x0][0x3a0] ;  /* 0x0000e800ff067b82 */ /* 0x000e220000000a00 */
[----:B---3--:R-:W-:-:S05]  /*00c0*/  CREDUX.MAX UR8, R15 ;  /* 0x000000000f0872cc */ /* 0x008fca0000000000 */
[----:B------:R-:W-:Y:S02]  /*00d0*/  IMAD.U32 R15, RZ, RZ, UR5 ;  /* 0x00000005ff0f7e24 */ /* 0x000fe4000f8e00ff */
[----:B------:R-:W0:Y:S03]  /*00e0*/  LDC.64 R10, c[0x0][0x3a8] ;  /* 0x0000ea00ff0a7b82 */ /* 0x000e260000000a00 */
[----:B--2---:R-:W-:Y:S03]  /*00f0*/  @P0 REDG.E.MAX.S32.STRONG.SYS desc[UR6][R2.64], R15 ;  /* 0x0000000f0200098e */ /* 0x004fe6000d134306 */
[----:B------:R-:W-:Y:S02]  /*0100*/  IMAD.U32 R17, RZ, RZ, UR8 ;  /* 0x00000008ff117e24 */ /* 0x000fe4000f8e00ff */
[----:B------:R-:W1:Y:S03]  /*0110*/  LDC.64 R8, c[0x0][0x3b0] ;  /* 0x0000ec00ff087b82 */ /* 0x000e660000000a00 */
[----:B----4-:R-:W-:Y:S05]  /*0120*/  @P0 REDG.E.MAX.STRONG.SYS desc[UR6][R4.64], R17 ;  /* 0x000000110400098e */ /* 0x010fea000d134106 */
[----:B------:R-:W1:Y:S01]  /*0130*/  LDC.64 R12, c[0x0][0x3b8] ;  /* 0x0000ee00ff0c7b82 */ /* 0x000e620000000a00 */
[----:B0-----:R-:W-:Y:S04]  /*0140*/  REDG.E.MAX.64.STRONG.SYS desc[UR6][R6.64], R10 ;  /* 0x0000000a0600798e */ /* 0x001fe8000d134506 */
[----:B-1----:R-:W-:Y:S01]  /*0150*/  REDG.E.MAX.S64.STRONG.SYS desc[UR6][R8.64], R12 ;  /* 0x0000000c0800798e */ /* 0x002fe2000d134706 */
[----:B------:R-:W-:Y:S05]  /*0160*/  EXIT ;  /* 0x000000000000794d */ /* 0x000fea0003800000 */
.L_x_0:
[----:B------:R-:W-:-:S00]  /*0170*/  BRA `(.L_x_0) ;  /* 0xfffffffc00fc7947 */ /* 0x000fc0000383ffff */
[----:B------:R-:W-:-:S00]  /*0180*/  NOP ;  /* 0x0000000000007918 */ /* 0x000fc00000000000 */
[----:B------:R-:W-:-:S00]  /*0190*/  NOP ;  /* 0x0000000000007918 */ /* 0x000fc00000000000 */
[----:B------:R-:W-:-:S00]  /*01a0*/  NOP ;  /* 0x0000000000007918 */ /* 0x000fc00000000000 */
[----:B------:R-:W-:-:S00]  /*01b0*/  NOP ;  /* 0x0000000000007918 */ /* 0x000fc00000000000 */
[----:B------:R-:W-:-:S00]  /*01c0*/  NOP ;  /* 0x0000000000007918 */ /* 0x000fc00000000000 */
[----:B------:R-:W-:-:S00]  /*01d0*/  NOP ;  /* 0x0000000000007918 */ /* 0x000fc00000000000 */
[----:B------:R-:W-:-:S00]  /*01e0*/  NOP ;  /* 0x0000000000007918 */ /* 0x000fc00000000000 */
[----:B------:R-:W-:-:S00]  /*01f0*/  NOP ;  /* 0x0000000000007918 */ /* 0x000fc00000000000 */
.L_x_1:


//--------------------- .nv.shared.reserved.0     --------------------------
	.section	.nv.shared.reserved.0,"aw",@nobits
	.weak		__nv_reservedSMEM_offset_0_alias
	.size		__nv_reservedSMEM_offset_0_alias, 0, 64
	.other		__nv_reservedSMEM_offset_0_alias,@"STO_CUDA_RESERVED_SHARED STV_DEFAULT"
__nv_reservedSMEM_offset_0_alias:
	.zero		0
	.zero		64


//--------------------- .nv.constant0._Z4testPiiPjjPyyPxx --------------------------
	.section	.nv.constant0._Z4testPiiPjjPyyPxx,"a",@progbits
	.sectionflags	@""
	.align	4
.nv.constant0._Z4testPiiPjjPyyPxx:
	.zero		960


//--------------------- SYMBOLS --------------------------

	.type		.nv.reservedSmem.offset0,@object
	.size		.nv.reservedSmem.offset0,0x4
